//
// Generated by NVIDIA NVVM Compiler
//
// Compiler Build ID: CL-36424714
// Cuda compilation tools, release 13.0, V13.0.88
// Based on NVVM 20.0.0
//

.version 9.0
.target sm_100
.address_size 64

	// .globl	_Z26silu_kernel_fp16_optimizedPK6__halfPS_i

.visible .entry _Z26silu_kernel_fp16_optimizedPK6__halfPS_i(
	.param .u64 .ptr .align 1 _Z26silu_kernel_fp16_optimizedPK6__halfPS_i_param_0,
	.param .u64 .ptr .align 1 _Z26silu_kernel_fp16_optimizedPK6__halfPS_i_param_1,
	.param .u32 _Z26silu_kernel_fp16_optimizedPK6__halfPS_i_param_2
)
{
	.reg .pred 	%p<9>;
	.reg .b16 	%rs<63>;
	.reg .b32 	%r<91>;
	.reg .b32 	%f<42>;
	.reg .b64 	%rd<21>;

	ld.param.u64 	%rd3, [_Z26silu_kernel_fp16_optimizedPK6__halfPS_i_param_0];
	ld.param.u64 	%rd4, [_Z26silu_kernel_fp16_optimizedPK6__halfPS_i_param_1];
	ld.param.u32 	%r17, [_Z26silu_kernel_fp16_optimizedPK6__halfPS_i_param_2];
	cvta.to.global.u64 	%rd1, %rd4;
	cvta.to.global.u64 	%rd2, %rd3;
	mov.u32 	%r18, %ctaid.x;
	mov.u32 	%r19, %ntid.x;
	mov.u32 	%r20, %tid.x;
	mad.lo.s32 	%r1, %r18, %r19, %r20;
	mov.u32 	%r21, %nctaid.x;
	mul.lo.s32 	%r2, %r19, %r21;
	shr.s32 	%r3, %r17, 3;
	setp.ge.s32 	%p1, %r1, %r3;
	@%p1 bra 	$L__BB0_3;
	mov.f32 	%f1, 0f3F800000;
	// begin inline asm
	{.reg .f16 low;
  cvt.rn.f16.f32 low, %f1;
  mov.b32 %r22, {low,low};}

	// end inline asm
	mov.u32 	%r86, %r1;
$L__BB0_2:
	mul.wide.s32 	%rd5, %r86, 16;
	add.s64 	%rd6, %rd2, %rd5;
	ld.global.v4.u32 	{%r34, %r47, %r60, %r73}, [%rd6];
	// begin inline asm
	{neg.f16x2 %r23,%r34;
}
	// end inline asm
	// begin inline asm
	{.reg .f16 low,high;
  mov.b32 {low,high},%r23;
  cvt.f32.f16 %f2, low;}

	// end inline asm
	// begin inline asm
	{.reg .f16 low,high;
  mov.b32 {low,high},%r23;
  cvt.f32.f16 %f3, high;}

	// end inline asm
	mul.f32 	%f18, %f2, 0f3FB8AA3B;
	ex2.approx.f32 	%f4, %f18;
	mul.f32 	%f19, %f3, 0f3FB8AA3B;
	ex2.approx.f32 	%f5, %f19;
	// begin inline asm
	{ cvt.rn.f16x2.f32 %r27, %f5, %f4; }

	// end inline asm
	// begin inline asm
	{add.f16x2 %r28,%r22,%r27;
}
	// end inline asm
	// begin inline asm
	{.reg.b16         hl, hu;         
 .reg.b32         fl, fu;         
  mov.b32         {hl, hu}, %r28;   
  cvt.f32.f16     fl, hl;         
  cvt.f32.f16     fu, hu;         
  rcp.approx.ftz.f32   fl, fl;     
  rcp.approx.ftz.f32   fu, fu;     
  cvt.rn.f16.f32      hl, fl;     
  cvt.rn.f16.f32      hu, fu;     
  mov.b32         %r31, {hl, hu};   
}
	// end inline asm
	// begin inline asm
	{mul.f16x2 %r33,%r34,%r31;
}
	// end inline asm
	// begin inline asm
	{neg.f16x2 %r36,%r47;
}
	// end inline asm
	// begin inline asm
	{.reg .f16 low,high;
  mov.b32 {low,high},%r36;
  cvt.f32.f16 %f6, low;}

	// end inline asm
	// begin inline asm
	{.reg .f16 low,high;
  mov.b32 {low,high},%r36;
  cvt.f32.f16 %f7, high;}

	// end inline asm
	mul.f32 	%f20, %f6, 0f3FB8AA3B;
	ex2.approx.f32 	%f8, %f20;
	mul.f32 	%f21, %f7, 0f3FB8AA3B;
	ex2.approx.f32 	%f9, %f21;
	// begin inline asm
	{ cvt.rn.f16x2.f32 %r40, %f9, %f8; }

	// end inline asm
	// begin inline asm
	{add.f16x2 %r41,%r22,%r40;
}
	// end inline asm
	// begin inline asm
	{.reg.b16         hl, hu;         
 .reg.b32         fl, fu;         
  mov.b32         {hl, hu}, %r41;   
  cvt.f32.f16     fl, hl;         
  cvt.f32.f16     fu, hu;         
  rcp.approx.ftz.f32   fl, fl;     
  rcp.approx.ftz.f32   fu, fu;     
  cvt.rn.f16.f32      hl, fl;     
  cvt.rn.f16.f32      hu, fu;     
  mov.b32         %r44, {hl, hu};   
}
	// end inline asm
	// begin inline asm
	{mul.f16x2 %r46,%r47,%r44;
}
	// end inline asm
	// begin inline asm
	{neg.f16x2 %r49,%r60;
}
	// end inline asm
	// begin inline asm
	{.reg .f16 low,high;
  mov.b32 {low,high},%r49;
  cvt.f32.f16 %f10, low;}

	// end inline asm
	// begin inline asm
	{.reg .f16 low,high;
  mov.b32 {low,high},%r49;
  cvt.f32.f16 %f11, high;}

	// end inline asm
	mul.f32 	%f22, %f10, 0f3FB8AA3B;
	ex2.approx.f32 	%f12, %f22;
	mul.f32 	%f23, %f11, 0f3FB8AA3B;
	ex2.approx.f32 	%f13, %f23;
	// begin inline asm
	{ cvt.rn.f16x2.f32 %r53, %f13, %f12; }

	// end inline asm
	// begin inline asm
	{add.f16x2 %r54,%r22,%r53;
}
	// end inline asm
	// begin inline asm
	{.reg.b16         hl, hu;         
 .reg.b32         fl, fu;         
  mov.b32         {hl, hu}, %r54;   
  cvt.f32.f16     fl, hl;         
  cvt.f32.f16     fu, hu;         
  rcp.approx.ftz.f32   fl, fl;     
  rcp.approx.ftz.f32   fu, fu;     
  cvt.rn.f16.f32      hl, fl;     
  cvt.rn.f16.f32      hu, fu;     
  mov.b32         %r57, {hl, hu};   
}
	// end inline asm
	// begin inline asm
	{mul.f16x2 %r59,%r60,%r57;
}
	// end inline asm
	// begin inline asm
	{neg.f16x2 %r62,%r73;
}
	// end inline asm
	// begin inline asm
	{.reg .f16 low,high;
  mov.b32 {low,high},%r62;
  cvt.f32.f16 %f14, low;}

	// end inline asm
	// begin inline asm
	{.reg .f16 low,high;
  mov.b32 {low,high},%r62;
  cvt.f32.f16 %f15, high;}

	// end inline asm
	mul.f32 	%f24, %f14, 0f3FB8AA3B;
	ex2.approx.f32 	%f16, %f24;
	mul.f32 	%f25, %f15, 0f3FB8AA3B;
	ex2.approx.f32 	%f17, %f25;
	// begin inline asm
	{ cvt.rn.f16x2.f32 %r66, %f17, %f16; }

	// end inline asm
	// begin inline asm
	{add.f16x2 %r67,%r22,%r66;
}
	// end inline asm
	// begin inline asm
	{.reg.b16         hl, hu;         
 .reg.b32         fl, fu;         
  mov.b32         {hl, hu}, %r67;   
  cvt.f32.f16     fl, hl;         
  cvt.f32.f16     fu, hu;         
  rcp.approx.ftz.f32   fl, fl;     
  rcp.approx.ftz.f32   fu, fu;     
  cvt.rn.f16.f32      hl, fl;     
  cvt.rn.f16.f32      hu, fu;     
  mov.b32         %r70, {hl, hu};   
}
	// end inline asm
	// begin inline asm
	{mul.f16x2 %r72,%r73,%r70;
}
	// end inline asm
	add.s64 	%rd7, %rd1, %rd5;
	st.global.v4.u32 	[%rd7], {%r33, %r46, %r59, %r72};
	add.s32 	%r86, %r86, %r2;
	setp.lt.s32 	%p2, %r86, %r3;
	@%p2 bra 	$L__BB0_2;
$L__BB0_3:
	and.b32  	%r75, %r17, -8;
	add.s32 	%r89, %r75, %r1;
	setp.ge.s32 	%p3, %r89, %r17;
	@%p3 bra 	$L__BB0_10;
	mov.f32 	%f26, 0f3F800000;
	// begin inline asm
	{  cvt.rn.f16.f32 %rs2, %f26;}

	// end inline asm
	add.s32 	%r76, %r89, %r2;
	max.s32 	%r77, %r17, %r76;
	setp.lt.s32 	%p4, %r76, %r17;
	selp.u32 	%r78, 1, 0, %p4;
	add.s32 	%r79, %r76, %r78;
	sub.s32 	%r80, %r77, %r79;
	div.u32 	%r81, %r80, %r2;
	add.s32 	%r8, %r81, %r78;
	and.b32  	%r82, %r8, 3;
	setp.eq.s32 	%p5, %r82, 3;
	@%p5 bra 	$L__BB0_7;
	add.s32 	%r83, %r8, 1;
	and.b32  	%r84, %r83, 3;
	neg.s32 	%r87, %r84;
$L__BB0_6:
	.pragma "nounroll";
	mul.wide.s32 	%rd8, %r89, 2;
	add.s64 	%rd9, %rd1, %rd8;
	add.s64 	%rd10, %rd2, %rd8;
	ld.global.u16 	%rs4, [%rd10];
	// begin inline asm
	{neg.f16 %rs3,%rs4;
}
	// end inline asm
	// begin inline asm
	{  cvt.f32.f16 %f27, %rs3;}

	// end inline asm
	mul.f32 	%f29, %f27, 0f3FB8AA3B;
	ex2.approx.f32 	%f28, %f29;
	// begin inline asm
	{  cvt.rn.f16.f32 %rs6, %f28;}

	// end inline asm
	// begin inline asm
	{add.f16 %rs7,%rs2,%rs6;
}
	// end inline asm
	// begin inline asm
	{.reg.b32         f;        
 .reg.b16         r;        
  mov.b16         r,%rs7;     
  cvt.f32.f16     f,r;      
  rcp.approx.ftz.f32   f,f;  
  cvt.rn.f16.f32      r,f;  
  mov.b16         %rs10,r;     
}
	// end inline asm
	// begin inline asm
	{mul.f16 %rs12,%rs4,%rs10;
}
	// end inline asm
	st.global.u16 	[%rd9], %rs12;
	add.s32 	%r89, %r89, %r2;
	add.s32 	%r87, %r87, 1;
	setp.ne.s32 	%p6, %r87, 0;
	@%p6 bra 	$L__BB0_6;
$L__BB0_7:
	setp.lt.u32 	%p7, %r8, 3;
	@%p7 bra 	$L__BB0_10;
	mul.wide.s32 	%rd14, %r2, 2;
	shl.b32 	%r85, %r2, 2;
$L__BB0_9:
	mul.wide.s32 	%rd11, %r89, 2;
	add.s64 	%rd12, %rd2, %rd11;
	ld.global.u16 	%rs16, [%rd12];
	// begin inline asm
	{neg.f16 %rs15,%rs16;
}
	// end inline asm
	// begin inline asm
	{  cvt.f32.f16 %f30, %rs15;}

	// end inline asm
	mul.f32 	%f38, %f30, 0f3FB8AA3B;
	ex2.approx.f32 	%f31, %f38;
	// begin inline asm
	{  cvt.rn.f16.f32 %rs18, %f31;}

	// end inline asm
	// begin inline asm
	{add.f16 %rs19,%rs2,%rs18;
}
	// end inline asm
	// begin inline asm
	{.reg.b32         f;        
 .reg.b16         r;        
  mov.b16         r,%rs19;     
  cvt.f32.f16     f,r;      
  rcp.approx.ftz.f32   f,f;  
  cvt.rn.f16.f32      r,f;  
  mov.b16         %rs22,r;     
}
	// end inline asm
	// begin inline asm
	{mul.f16 %rs24,%rs16,%rs22;
}
	// end inline asm
	add.s64 	%rd13, %rd1, %rd11;
	st.global.u16 	[%rd13], %rs24;
	add.s64 	%rd15, %rd12, %rd14;
	ld.global.u16 	%rs28, [%rd15];
	// begin inline asm
	{neg.f16 %rs27,%rs28;
}
	// end inline asm
	// begin inline asm
	{  cvt.f32.f16 %f32, %rs27;}

	// end inline asm
	mul.f32 	%f39, %f32, 0f3FB8AA3B;
	ex2.approx.f32 	%f33, %f39;
	// begin inline asm
	{  cvt.rn.f16.f32 %rs30, %f33;}

	// end inline asm
	// begin inline asm
	{add.f16 %rs31,%rs2,%rs30;
}
	// end inline asm
	// begin inline asm
	{.reg.b32         f;        
 .reg.b16         r;        
  mov.b16         r,%rs31;     
  cvt.f32.f16     f,r;      
  rcp.approx.ftz.f32   f,f;  
  cvt.rn.f16.f32      r,f;  
  mov.b16         %rs34,r;     
}
	// end inline asm
	// begin inline asm
	{mul.f16 %rs36,%rs28,%rs34;
}
	// end inline asm
	add.s64 	%rd16, %rd13, %rd14;
	st.global.u16 	[%rd16], %rs36;
	add.s64 	%rd17, %rd15, %rd14;
	ld.global.u16 	%rs40, [%rd17];
	// begin inline asm
	{neg.f16 %rs39,%rs40;
}
	// end inline asm
	// begin inline asm
	{  cvt.f32.f16 %f34, %rs39;}

	// end inline asm
	mul.f32 	%f40, %f34, 0f3FB8AA3B;
	ex2.approx.f32 	%f35, %f40;
	// begin inline asm
	{  cvt.rn.f16.f32 %rs42, %f35;}

	// end inline asm
	// begin inline asm
	{add.f16 %rs43,%rs2,%rs42;
}
	// end inline asm
	// begin inline asm
	{.reg.b32         f;        
 .reg.b16         r;        
  mov.b16         r,%rs43;     
  cvt.f32.f16     f,r;      
  rcp.approx.ftz.f32   f,f;  
  cvt.rn.f16.f32      r,f;  
  mov.b16         %rs46,r;     
}
	// end inline asm
	// begin inline asm
	{mul.f16 %rs48,%rs40,%rs46;
}
	// end inline asm
	add.s64 	%rd18, %rd16, %rd14;
	st.global.u16 	[%rd18], %rs48;
	add.s64 	%rd19, %rd17, %rd14;
	ld.global.u16 	%rs52, [%rd19];
	// begin inline asm
	{neg.f16 %rs51,%rs52;
}
	// end inline asm
	// begin inline asm
	{  cvt.f32.f16 %f36, %rs51;}

	// end inline asm
	mul.f32 	%f41, %f36, 0f3FB8AA3B;
	ex2.approx.f32 	%f37, %f41;
	// begin inline asm
	{  cvt.rn.f16.f32 %rs54, %f37;}

	// end inline asm
	// begin inline asm
	{add.f16 %rs55,%rs2,%rs54;
}
	// end inline asm
	// begin inline asm
	{.reg.b32         f;        
 .reg.b16         r;        
  mov.b16         r,%rs55;     
  cvt.f32.f16     f,r;      
  rcp.approx.ftz.f32   f,f;  
  cvt.rn.f16.f32      r,f;  
  mov.b16         %rs58,r;     
}
	// end inline asm
	// begin inline asm
	{mul.f16 %rs60,%rs52,%rs58;
}
	// end inline asm
	add.s64 	%rd20, %rd18, %rd14;
	st.global.u16 	[%rd20], %rs60;
	add.s32 	%r89, %r85, %r89;
	setp.lt.s32 	%p8, %r89, %r17;
	@%p8 bra 	$L__BB0_9;
$L__BB0_10:
	ret;

}


// ===== COMPILED SASS (sm_100) =====

	.target	sm_100

	.elftype	@"ET_EXEC"


//--------------------- .note.nv.tkinfo           --------------------------
	.section	.note.nv.tkinfo,"",@"SHT_NOTE"
	.sectionflags	@"SHF_NOTE_NV_TKINFO"
	.tkinfo
        /*0018*/ 	.word	0x00000002
        /*0030*/ 	.string	""
        /*0030*/ 	.string	"ptxas"
        /*0030*/ 	.string	"Cuda compilation tools, release 13.0, V13.0.88"
        /*0030*/ 	.string	"Build cuda_13.0.r13.0/compiler.36424714_0"
        /*0030*/ 	.string	"-arch sm_100 -m 64 "



//--------------------- .note.nv.cuinfo           --------------------------
	.section	.note.nv.cuinfo,"",@"SHT_NOTE"
	.sectionflags	@"SHF_NOTE_NV_CUINFO"
        /*0018*/ 	.short	0x0002
        /*001a*/ 	.short	0x0064
        /*001c*/ 	.short	0x0082
	.zero		2


//--------------------- .nv.info                  --------------------------
	.section	.nv.info,"",@"SHT_CUDA_INFO"
	.align	4


	//----- nvinfo : EIATTR_REGCOUNT
	.align		4
        /*0000*/ 	.byte	0x04, 0x2f
        /*0002*/ 	.short	(.L_1 - .L_0)
	.align		4
.L_0:
        /*0004*/ 	.word	index@(_Z26silu_kernel_fp16_optimizedPK6__halfPS_i)
        /*0008*/ 	.word	0x00000019


	//----- nvinfo : EIATTR_FRAME_SIZE
	.align		4
.L_1:
        /*000c*/ 	.byte	0x04, 0x11
        /*000e*/ 	.short	(.L_3 - .L_2)
	.align		4
.L_2:
        /*0010*/ 	.word	index@(_Z26silu_kernel_fp16_optimizedPK6__halfPS_i)
        /*0014*/ 	.word	0x00000000


	//----- nvinfo : EIATTR_MIN_STACK_SIZE
	.align		4
.L_3:
        /*0018*/ 	.byte	0x04, 0x12
        /*001a*/ 	.short	(.L_5 - .L_4)
	.align		4
.L_4:
        /*001c*/ 	.word	index@(_Z26silu_kernel_fp16_optimizedPK6__halfPS_i)
        /*0020*/ 	.word	0x00000000
.L_5:


//--------------------- .nv.compat                --------------------------
	.section	.nv.compat,"",@"SHT_CUDA_COMPAT_INFO"
	.align	4
        /*0000*/ 	.byte	0x02, 0x09, 0x00, 0x00, 0x02, 0x02, 0x01, 0x00, 0x02, 0x05, 0x05, 0x00, 0x03, 0x07, 0x01, 0x01
        /*0010*/ 	.byte	0x02, 0x03, 0x00, 0x00, 0x02, 0x06, 0x01, 0x00, 0x04, 0x0b, 0x08, 0x00, 0x01, 0x00, 0x00, 0x00
        /*0020*/ 	.byte	0x00, 0x00, 0x00, 0x00


//--------------------- .nv.info._Z26silu_kernel_fp16_optimizedPK6__halfPS_i --------------------------
	.section	.nv.info._Z26silu_kernel_fp16_optimizedPK6__halfPS_i,"",@"SHT_CUDA_INFO"
	.sectionflags	@""
	.align	4


	//----- nvinfo : EIATTR_CUDA_API_VERSION
	.align		4
        /*0000*/ 	.byte	0x04, 0x37
        /*0002*/ 	.short	(.L_7 - .L_6)
.L_6:
        /*0004*/ 	.word	0x00000082


	//----- nvinfo : EIATTR_KPARAM_INFO
	.align		4
.L_7:
        /*0008*/ 	.byte	0x04, 0x17
        /*000a*/ 	.short	(.L_9 - .L_8)
.L_8:
        /*000c*/ 	.word	0x00000000
        /*0010*/ 	.short	0x0002
        /*0012*/ 	.short	0x0010
        /*0014*/ 	.byte	0x00, 0xf0, 0x11, 0x00


	//----- nvinfo : EIATTR_KPARAM_INFO
	.align		4
.L_9:
        /*0018*/ 	.byte	0x04, 0x17
        /*001a*/ 	.short	(.L_11 - .L_10)
.L_10:
        /*001c*/ 	.word	0x00000000
        /*0020*/ 	.short	0x0001
        /*0022*/ 	.short	0x0008
        /*0024*/ 	.byte	0x00, 0xf5, 0x21, 0x00


	//----- nvinfo : EIATTR_KPARAM_INFO
	.align		4
.L_11:
        /*0028*/ 	.byte	0x04, 0x17
        /*002a*/ 	.short	(.L_13 - .L_12)
.L_12:
        /*002c*/ 	.word	0x00000000
        /*0030*/ 	.short	0x0000
        /*0032*/ 	.short	0x0000
        /*0034*/ 	.byte	0x00, 0xf5, 0x21, 0x00


	//----- nvinfo : EIATTR_SPARSE_MMA_MASK
	.align		4
.L_13:
        /*0038*/ 	.byte	0x03, 0x50
        /*003a*/ 	.short	0x0000


	//----- nvinfo : EIATTR_MAXREG_COUNT
	.align		4
        /*003c*/ 	.byte	0x03, 0x1b
        /*003e*/ 	.short	0x00ff


	//----- nvinfo : EIATTR_MERCURY_ISA_VERSION
	.align		4
        /*0040*/ 	.byte	0x03, 0x5f
        /*0042*/ 	.short	0x0101


	//----- nvinfo : EIATTR_VRC_CTA_INIT_COUNT
	.align		4
        /*0044*/ 	.byte	0x02, 0x4a
	.zero		1
	.zero		1


	//----- nvinfo : EIATTR_EXIT_INSTR_OFFSETS
	.align		4
        /*0048*/ 	.byte	0x04, 0x1c
        /*004a*/ 	.short	(.L_15 - .L_14)


	//   ....[0]....
.L_14:
        /*004c*/ 	.word	0x000006b0


	//   ....[1]....
        /*0050*/ 	.word	0x00000a50


	//   ....[2]....
        /*0054*/ 	.word	0x00000ea0


	//----- nvinfo : EIATTR_CRS_STACK_SIZE
	.align		4
.L_15:
        /*0058*/ 	.byte	0x04, 0x1e
        /*005a*/ 	.short	(.L_17 - .L_16)
.L_16:
        /*005c*/ 	.word	0x00000000


	//----- nvinfo : EIATTR_CBANK_PARAM_SIZE
	.align		4
.L_17:
        /*0060*/ 	.byte	0x03, 0x19
        /*0062*/ 	.short	0x0014


	//----- nvinfo : EIATTR_PARAM_CBANK
	.align		4
        /*0064*/ 	.byte	0x04, 0x0a
        /*0066*/ 	.short	(.L_19 - .L_18)
	.align		4
.L_18:
        /*0068*/ 	.word	index@(.nv.constant0._Z26silu_kernel_fp16_optimizedPK6__halfPS_i)
        /*006c*/ 	.short	0x0380
        /*006e*/ 	.short	0x0014


	//----- nvinfo : EIATTR_SW_WAR
	.align		4
.L_19:
        /*0070*/ 	.byte	0x04, 0x36
        /*0072*/ 	.short	(.L_21 - .L_20)
.L_20:
        /*0074*/ 	.word	0x00000008
.L_21:


//--------------------- .nv.callgraph             --------------------------
	.section	.nv.callgraph,"",@"SHT_CUDA_CALLGRAPH"
	.align	4
	.sectionentsize	8
	.align		4
        /*0000*/ 	.word	0x00000000
	.align		4
        /*0004*/ 	.word	0xffffffff
	.align		4
        /*0008*/ 	.word	0x00000000
	.align		4
        /*000c*/ 	.word	0xfffffffe
	.align		4
        /*0010*/ 	.word	0x00000000
	.align		4
        /*0014*/ 	.word	0xfffffffd
	.align		4
        /*0018*/ 	.word	0x00000000
	.align		4
        /*001c*/ 	.word	0xfffffffc


//--------------------- .text._Z26silu_kernel_fp16_optimizedPK6__halfPS_i --------------------------
	.section	.text._Z26silu_kernel_fp16_optimizedPK6__halfPS_i,"ax",@progbits
	.align	128
        .global         _Z26silu_kernel_fp16_optimizedPK6__halfPS_i
        .type           _Z26silu_kernel_fp16_optimizedPK6__halfPS_i,@function
        .size           _Z26silu_kernel_fp16_optimizedPK6__halfPS_i,(.L_x_8 - _Z26silu_kernel_fp16_optimizedPK6__halfPS_i)
        .other          _Z26silu_kernel_fp16_optimizedPK6__halfPS_i,@"STO_CUDA_ENTRY STV_DEFAULT"
_Z26silu_kernel_fp16_optimizedPK6__halfPS_i:
.text._Z26silu_kernel_fp16_optimizedPK6__halfPS_i:
[----:B------:R-:W-:Y:S01]  /*0000*/  LDC R1, c[0x0][0x37c] ;  /* 0x0000df00ff017b82 */ /* 0x000fe20000000800 */
[----:B------:R-:W0:Y:S07]  /*0010*/  S2R R3, SR_TID.X ;  /* 0x0000000000037919 */ /* 0x000e2e0000002100 */
[----:B------:R-:W0:Y:S01]  /*0020*/  S2UR UR5, SR_CTAID.X ;  /* 0x00000000000579c3 */ /* 0x000e220000002500 */
[----:B------:R-:W1:Y:S01]  /*0030*/  LDCU UR9, c[0x0][0x390] ;  /* 0x00007200ff0977ac */ /* 0x000e620008000800 */
[----:B------:R-:W-:Y:S01]  /*0040*/  BSSY.RECONVERGENT B0, `(.L_x_0) ;  /* 0x0000063000007945 */ /* 0x000fe20003800200 */
[----:B------:R-:W2:Y:S05]  /*0050*/  LDCU.64 UR6, c[0x0][0x358] ;  /* 0x00006b00ff0677ac */ /* 0x000eaa0008000a00 */
[----:B------:R-:W0:Y:S01]  /*0060*/  LDC R0, c[0x0][0x360] ;  /* 0x0000d800ff007b82 */ /* 0x000e220000000800 */
[----:B------:R-:W3:Y:S01]  /*0070*/  LDCU UR8, c[0x0][0x370] ;  /* 0x00006e00ff0877ac */ /* 0x000ee20008000800 */
[----:B-1----:R-:W-:Y:S01]  /*0080*/  USHF.R.S32.HI UR4, URZ, 0x3, UR9 ;  /* 0x00000003ff047899 */ /* 0x002fe20008011409 */
[----:B0-----:R-:W-:-:S02]  /*0090*/  IMAD R10, R0, UR5, R3 ;  /* 0x00000005000a7c24 */ /* 0x001fc4000f8e0203 */
[----:B---3--:R-:W-:-:S03]  /*00a0*/  IMAD R0, R0, UR8, RZ ;  /* 0x0000000800007c24 */ /* 0x008fc6000f8e02ff */
[----:B------:R-:W-:-:S13]  /*00b0*/  ISETP.GE.AND P0, PT, R10, UR4, PT ;  /* 0x000000040a007c0c */ /* 0x000fda000bf06270 */
[----:B--2---:R-:W-:Y:S05]  /*00c0*/  @P0 BRA `(.L_x_1) ;  /* 0x0000000400680947 */ /* 0x004fea0003800000 */
[----:B------:R-:W0:Y:S01]  /*00d0*/  LDC.64 R2, c[0x0][0x380] ;  /* 0x0000e000ff027b82 */ /* 0x000e220000000a00 */
[----:B------:R-:W-:-:S07]  /*00e0*/  MOV R11, R10 ;  /* 0x0000000a000b7202 */ /* 0x000fce0000000f00 */
[----:B------:R-:W1:Y:S02]  /*00f0*/  LDC.64 R8, c[0x0][0x388] ;  /* 0x0000e200ff087b82 */ /* 0x000e640000000a00 */
.L_x_2:
[----:B0-2---:R-:W-:-:S06]  /*0100*/  IMAD.WIDE R4, R11, 0x10, R2 ;  /* 0x000000100b047825 */ /* 0x005fcc00078e0202 */
[----:B------:R-:W2:Y:S02]  /*0110*/  LDG.E.128 R4, desc[UR6][R4.64] ;  /* 0x0000000604047981 */ /* 0x000ea4000c1e1d00 */
[----:B--2---:R-:W-:Y:S02]  /*0120*/  HADD2.F32 R12, -RZ, -R4.H0_H0 ;  /* 0xa0000004ff0c7230 */ /* 0x004fe40000004100 */
[--C-:B------:R-:W-:Y:S02]  /*0130*/  HADD2.F32 R14, -RZ, -R5.reuse.H0_H0 ;  /* 0xa0000005ff0e7230 */ /* 0x100fe40000004100 */
[----:B------:R-:W-:Y:S02]  /*0140*/  HADD2.F32 R15, -RZ, -R6.H1_H1 ;  /* 0xb0000006ff0f7230 */ /* 0x000fe40000004100 */
[----:B------:R-:W-:Y:S01]  /*0150*/  FMUL R13, R12, 1.4426950216293334961 ;  /* 0x3fb8aa3b0c0d7820 */ /* 0x000fe20000400000 */
[----:B------:R-:W-:Y:S02]  /*0160*/  HADD2.F32 R12, -RZ, -R4.H1_H1 ;  /* 0xb0000004ff0c7230 */ /* 0x000fe40000004100 */
[----:B------:R-:W-:Y:S01]  /*0170*/  FMUL R16, R14, 1.4426950216293334961 ;  /* 0x3fb8aa3b0e107820 */ /* 0x000fe20000400000 */
[----:B------:R-:W-:-:S02]  /*0180*/  HADD2.F32 R14, -RZ, -R5.H1_H1 ;  /* 0xb0000005ff0e7230 */ /* 0x000fc40000004100 */
[----:B------:R-:W-:Y:S01]  /*0190*/  FMUL R18, R15, 1.4426950216293334961 ;  /* 0x3fb8aa3b0f127820 */ /* 0x000fe20000400000 */
[----:B------:R-:W-:Y:S01]  /*01a0*/  FSETP.GEU.AND P6, PT, R13, -126, PT ;  /* 0xc2fc00000d00780b */ /* 0x000fe20003fce000 */
[----:B------:R-:W-:Y:S01]  /*01b0*/  FMUL R12, R12, 1.4426950216293334961 ;  /* 0x3fb8aa3b0c0c7820 */ /* 0x000fe20000400000 */
[--C-:B------:R-:W-:Y:S02]  /*01c0*/  HADD2.F32 R15, -RZ, -R7.reuse.H0_H0 ;  /* 0xa0000007ff0f7230 */ /* 0x100fe40000004100 */
[----:B------:R-:W-:Y:S01]  /*01d0*/  FMUL R17, R14, 1.4426950216293334961 ;  /* 0x3fb8aa3b0e117820 */ /* 0x000fe20000400000 */
[----:B------:R-:W-:Y:S01]  /*01e0*/  HADD2.F32 R14, -RZ, -R6.H0_H0 ;  /* 0xa0000006ff0e7230 */ /* 0x000fe20000004100 */
[----:B------:R-:W-:Y:S02]  /*01f0*/  FSETP.GEU.AND P4, PT, R16, -126, PT ;  /* 0xc2fc00001000780b */ /* 0x000fe40003f8e000 */
[----:B------:R-:W-:Y:S01]  /*0200*/  FSETP.GEU.AND P5, PT, R12, -126, PT ;  /* 0xc2fc00000c00780b */ /* 0x000fe20003fae000 */
[----:B------:R-:W-:Y:S01]  /*0210*/  FMUL R21, R15, 1.4426950216293334961 ;  /* 0x3fb8aa3b0f157820 */ /* 0x000fe20000400000 */
[----:B------:R-:W-:Y:S01]  /*0220*/  FMUL R20, R14, 1.4426950216293334961 ;  /* 0x3fb8aa3b0e147820 */ /* 0x000fe20000400000 */
[----:B------:R-:W-:Y:S01]  /*0230*/  HADD2.F32 R15, -RZ, -R7.H1_H1 ;  /* 0xb0000007ff0f7230 */ /* 0x000fe20000004100 */
[----:B------:R-:W-:Y:S01]  /*0240*/  FSETP.GEU.AND P3, PT, R17, -126, PT ;  /* 0xc2fc00001100780b */ /* 0x000fe20003f6e000 */
[----:B------:R-:W-:Y:S01]  /*0250*/  @!P6 FMUL R13, R13, 0.5 ;  /* 0x3f0000000d0de820 */ /* 0x000fe20000400000 */
[----:B------:R-:W-:-:S02]  /*0260*/  FSETP.GEU.AND P1, PT, R18, -126, PT ;  /* 0xc2fc00001200780b */ /* 0x000fc40003f2e000 */
[----:B------:R-:W-:Y:S01]  /*0270*/  FMUL R22, R15, 1.4426950216293334961 ;  /* 0x3fb8aa3b0f167820 */ /* 0x000fe20000400000 */
[----:B------:R-:W-:Y:S02]  /*0280*/  FSETP.GEU.AND P2, PT, R20, -126, PT ;  /* 0xc2fc00001400780b */ /* 0x000fe40003f4e000 */
[----:B------:R-:W-:Y:S01]  /*0290*/  FSETP.GEU.AND P0, PT, R21, -126, PT ;  /* 0xc2fc00001500780b */ /* 0x000fe20003f0e000 */
[----:B------:R-:W0:Y:S01]  /*02a0*/  MUFU.EX2 R13, R13 ;  /* 0x0000000d000d7308 */ /* 0x000e220000000800 */
[----:B------:R-:W-:Y:S01]  /*02b0*/  @!P5 FMUL R12, R12, 0.5 ;  /* 0x3f0000000c0cd820 */ /* 0x000fe20000400000 */
[----:B------:R-:W-:-:S03]  /*02c0*/  @!P4 FMUL R16, R16, 0.5 ;  /* 0x3f0000001010c820 */ /* 0x000fc60000400000 */
[----:B------:R-:W-:-:S03]  /*02d0*/  @!P3 FMUL R17, R17, 0.5 ;  /* 0x3f0000001111b820 */ /* 0x000fc60000400000 */
[----:B------:R-:W2:Y:S01]  /*02e0*/  MUFU.EX2 R14, R12 ;  /* 0x0000000c000e7308 */ /* 0x000ea20000000800 */
[----:B------:R-:W-:Y:S01]  /*02f0*/  @!P1 FMUL R18, R18, 0.5 ;  /* 0x3f00000012129820 */ /* 0x000fe20000400000 */
[----:B------:R-:W-:Y:S02]  /*0300*/  @!P2 FMUL R20, R20, 0.5 ;  /* 0x3f0000001414a820 */ /* 0x000fe40000400000 */
[----:B------:R-:W-:-:S04]  /*0310*/  @!P0 FMUL R21, R21, 0.5 ;  /* 0x3f00000015158820 */ /* 0x000fc80000400000 */
[----:B------:R-:W3:Y:S01]  /*0320*/  MUFU.EX2 R16, R16 ;  /* 0x0000001000107308 */ /* 0x000ee20000000800 */
[----:B0-----:R-:W-:Y:S01]  /*0330*/  @!P6 FMUL R13, R13, R13 ;  /* 0x0000000d0d0de220 */ /* 0x001fe20000400000 */
[----:B------:R-:W-:-:S06]  /*0340*/  FSETP.GEU.AND P6, PT, R22, -126, PT ;  /* 0xc2fc00001600780b */ /* 0x000fcc0003fce000 */
[----:B------:R0:W4:Y:S01]  /*0350*/  MUFU.EX2 R19, R17 ;  /* 0x0000001100137308 */ /* 0x0001220000000800 */
[----:B--2---:R-:W-:-:S05]  /*0360*/  @!P5 FMUL R14, R14, R14 ;  /* 0x0000000e0e0ed220 */ /* 0x004fca0000400000 */
[----:B------:R-:W-:Y:S01]  /*0370*/  F2FP.F16.F32.PACK_AB R13, R14, R13 ;  /* 0x0000000d0e0d723e */ /* 0x000fe200000000ff */
[----:B------:R-:W-:Y:S01]  /*0380*/  @!P6 FMUL R22, R22, 0.5 ;  /* 0x3f0000001616e820 */ /* 0x000fe20000400000 */
[----:B------:R-:W2:Y:S01]  /*0390*/  MUFU.EX2 R15, R20 ;  /* 0x00000014000f7308 */ /* 0x000ea20000000800 */
[----:B---3--:R-:W-:Y:S02]  /*03a0*/  @!P4 FMUL R16, R16, R16 ;  /* 0x000000101010c220 */ /* 0x008fe40000400000 */
[----:B0-----:R-:W-:-:S05]  /*03b0*/  HADD2 R17, R13, 1, 1 ;  /* 0x3c003c000d117430 */ /* 0x001fca0000000000 */
[----:B------:R-:W0:Y:S01]  /*03c0*/  MUFU.EX2 R18, R18 ;  /* 0x0000001200127308 */ /* 0x000e220000000800 */
[----:B----4-:R-:W-:Y:S01]  /*03d0*/  @!P3 FMUL R19, R19, R19 ;  /* 0x000000131313b220 */ /* 0x010fe20000400000 */
[--C-:B------:R-:W-:Y:S02]  /*03e0*/  HADD2.F32 R14, -RZ, R17.reuse.H0_H0 ;  /* 0x20000011ff0e7230 */ /* 0x100fe40000004100 */
[----:B------:R-:W-:Y:S02]  /*03f0*/  HADD2.F32 R17, -RZ, R17.H1_H1 ;  /* 0x30000011ff117230 */ /* 0x000fe40000004100 */
[----:B------:R-:W-:Y:S02]  /*0400*/  F2FP.F16.F32.PACK_AB R16, R19, R16 ;  /* 0x000000101310723e */ /* 0x000fe400000000ff */
[----:B------:R-:W3:Y:S01]  /*0410*/  MUFU.EX2 R12, R21 ;  /* 0x00000015000c7308 */ /* 0x000ee20000000800 */
[----:B--2---:R-:W-:Y:S02]  /*0420*/  @!P2 FMUL R15, R15, R15 ;  /* 0x0000000f0f0fa220 */ /* 0x004fe40000400000 */
[----:B------:R-:W-:-:S05]  /*0430*/  HADD2 R16, R16, 1, 1 ;  /* 0x3c003c0010107430 */ /* 0x000fca0000000000 */
[----:B------:R-:W2:Y:S01]  /*0440*/  MUFU.EX2 R13, R22 ;  /* 0x00000016000d7308 */ /* 0x000ea20000000800 */
[----:B0-----:R-:W-:Y:S01]  /*0450*/  @!P1 FMUL R18, R18, R18 ;  /* 0x0000001212129220 */ /* 0x001fe20000400000 */
[--C-:B------:R-:W-:Y:S02]  /*0460*/  HADD2.F32 R19, -RZ, R16.reuse.H0_H0 ;  /* 0x20000010ff137230 */ /* 0x100fe40000004100 */
[----:B------:R-:W-:Y:S02]  /*0470*/  HADD2.F32 R16, -RZ, R16.H1_H1 ;  /* 0x30000010ff107230 */ /* 0x000fe40000004100 */
[----:B------:R-:W-:Y:S02]  /*0480*/  F2FP.F16.F32.PACK_AB R18, R18, R15 ;  /* 0x0000000f1212723e */ /* 0x000fe400000000ff */
[----:B------:R0:W-:Y:S01]  /*0490*/  MUFU.RCP R15, R19 ;  /* 0x00000013000f7308 */ /* 0x0001e20000001000 */
[----:B---3--:R-:W-:Y:S02]  /*04a0*/  @!P0 FMUL R12, R12, R12 ;  /* 0x0000000c0c0c8220 */ /* 0x008fe40000400000 */
[----:B------:R-:W-:-:S05]  /*04b0*/  HADD2 R18, R18, 1, 1 ;  /* 0x3c003c0012127430 */ /* 0x000fca0000000000 */
[--C-:B------:R-:W-:Y:S02]  /*04c0*/  HADD2.F32 R20, -RZ, R18.reuse.H0_H0 ;  /* 0x20000012ff147230 */ /* 0x100fe40000004100 */
[----:B--2---:R-:W-:Y:S01]  /*04d0*/  @!P6 FMUL R13, R13, R13 ;  /* 0x0000000d0d0de220 */ /* 0x004fe20000400000 */
[----:B------:R-:W-:Y:S01]  /*04e0*/  HADD2.F32 R18, -RZ, R18.H1_H1 ;  /* 0x30000012ff127230 */ /* 0x000fe20000004100 */
[----:B------:R-:W-:Y:S03]  /*04f0*/  MUFU.RCP R14, R14 ;  /* 0x0000000e000e7308 */ /* 0x000fe60000001000 */
[----:B------:R-:W-:-:S05]  /*0500*/  F2FP.F16.F32.PACK_AB R12, R13, R12 ;  /* 0x0000000c0d0c723e */ /* 0x000fca00000000ff */
[----:B------:R-:W-:Y:S01]  /*0510*/  HADD2 R12, R12, 1, 1 ;  /* 0x3c003c000c0c7430 */ /* 0x000fe20000000000 */
[----:B------:R-:W2:Y:S04]  /*0520*/  MUFU.RCP R17, R17 ;  /* 0x0000001100117308 */ /* 0x000ea80000001000 */
[--C-:B0-----:R-:W-:Y:S02]  /*0530*/  HADD2.F32 R19, -RZ, R12.reuse.H0_H0 ;  /* 0x2000000cff137230 */ /* 0x101fe40000004100 */
[----:B------:R-:W-:Y:S02]  /*0540*/  HADD2.F32 R21, -RZ, R12.H1_H1 ;  /* 0x3000000cff157230 */ /* 0x000fe40000004100 */
[----:B------:R-:W-:Y:S08]  /*0550*/  MUFU.RCP R20, R20 ;  /* 0x0000001400147308 */ /* 0x000ff00000001000 */
[----:B------:R-:W0:Y:S01]  /*0560*/  MUFU.RCP R13, R18 ;  /* 0x00000012000d7308 */ /* 0x000e220000001000 */
[----:B--2---:R-:W-:-:S05]  /*0570*/  F2FP.F16.F32.PACK_AB R14, R17, R14 ;  /* 0x0000000e110e723e */ /* 0x004fca00000000ff */
[----:B------:R-:W-:Y:S02]  /*0580*/  HFMA2 R4, R4, R14, -RZ ;  /* 0x0000000e04047231 */ /* 0x000fe400001000ff */
[----:B------:R-:W-:Y:S08]  /*0590*/  MUFU.RCP R19, R19 ;  /* 0x0000001300137308 */ /* 0x000ff00000001000 */
[----:B------:R-:W2:Y:S01]  /*05a0*/  MUFU.RCP R12, R21 ;  /* 0x00000015000c7308 */ /* 0x000ea20000001000 */
[----:B0-----:R-:W-:-:S05]  /*05b0*/  F2FP.F16.F32.PACK_AB R13, R13, R20 ;  /* 0x000000140d0d723e */ /* 0x001fca00000000ff */
[----:B------:R-:W-:Y:S02]  /*05c0*/  HFMA2 R6, R6, R13, -RZ ;  /* 0x0000000d06067231 */ /* 0x000fe400001000ff */
[----:B------:R-:W0:Y:S01]  /*05d0*/  MUFU.RCP R16, R16 ;  /* 0x0000001000107308 */ /* 0x000e220000001000 */
[----:B--2---:R-:W-:-:S05]  /*05e0*/  F2FP.F16.F32.PACK_AB R12, R12, R19 ;  /* 0x000000130c0c723e */ /* 0x004fca00000000ff */
[----:B------:R-:W-:Y:S02]  /*05f0*/  HMUL2 R7, R7, R12 ;  /* 0x0000000c07077232 */ /* 0x000fe40000000000 */
[----:B-1----:R-:W-:Y:S01]  /*0600*/  IMAD.WIDE R12, R11, 0x10, R8 ;  /* 0x000000100b0c7825 */ /* 0x002fe200078e0208 */
[----:B------:R-:W-:Y:S02]  /*0610*/  IADD3 R11, PT, PT, R0, R11, RZ ;  /* 0x0000000b000b7210 */ /* 0x000fe40007ffe0ff */
[----:B0-----:R-:W-:Y:S02]  /*0620*/  F2FP.F16.F32.PACK_AB R15, R16, R15 ;  /* 0x0000000f100f723e */ /* 0x001fe400000000ff */
[----:B------:R-:W-:-:S03]  /*0630*/  ISETP.GE.AND P0, PT, R11, UR4, PT ;  /* 0x000000040b007c0c */ /* 0x000fc6000bf06270 */
[----:B------:R-:W-:-:S05]  /*0640*/  HMUL2 R5, R5, R15 ;  /* 0x0000000f05057232 */ /* 0x000fca0000000000 */
[----:B------:R2:W-:Y:S05]  /*0650*/  STG.E.128 desc[UR6][R12.64], R4 ;  /* 0x000000040c007986 */ /* 0x0005ea000c101d06 */
[----:B------:R-:W-:Y:S05]  /*0660*/  @!P0 BRA `(.L_x_2) ;  /* 0xfffffff800a48947 */ /* 0x000fea000383ffff */
.L_x_1:
[----:B------:R-:W-:Y:S05]  /*0670*/  BSYNC.RECONVERGENT B0 ;  /* 0x0000000000007941 */ /* 0x000fea0003800200 */
.L_x_0:
[----:B------:R-:W-:-:S06]  /*0680*/  ULOP3.LUT UR5, UR9, 0xfffffff8, URZ, 0xc0, !UPT ;  /* 0xfffffff809057892 */ /* 0x000fcc000f8ec0ff */
[----:B--2---:R-:W-:-:S04]  /*0690*/  IADD3 R7, PT, PT, R10, UR5, RZ ;  /* 0x000000050a077c10 */ /* 0x004fc8000fffe0ff */
[----:B------:R-:W-:-:S13]  /*06a0*/  ISETP.GE.AND P0, PT, R7, UR9, PT ;  /* 0x0000000907007c0c */ /* 0x000fda000bf06270 */
[----:B------:R-:W-:Y:S05]  /*06b0*/  @P0 EXIT ;  /* 0x000000000000094d */ /* 0x000fea0003800000 */
[----:B------:R-:W0:Y:S01]  /*06c0*/  I2F.U32.RP R8, R0 ;  /* 0x0000000000087306 */ /* 0x000e220000209000 */
[----:B------:R-:W-:Y:S01]  /*06d0*/  IADD3 R4, PT, PT, R0, R7, RZ ;  /* 0x0000000700047210 */ /* 0x000fe20007ffe0ff */
[----:B------:R-:W-:Y:S01]  /*06e0*/  BSSY.RECONVERGENT B0, `(.L_x_3) ;  /* 0x0000036000007945 */ /* 0x000fe20003800200 */
[----:B------:R-:W-:Y:S02]  /*06f0*/  IADD3 R9, PT, PT, RZ, -R0, RZ ;  /* 0x80000000ff097210 */ /* 0x000fe40007ffe0ff */
[C---:B------:R-:W-:Y:S02]  /*0700*/  ISETP.GE.AND P0, PT, R4.reuse, UR9, PT ;  /* 0x0000000904007c0c */ /* 0x040fe4000bf06270 */
[----:B------:R-:W-:Y:S02]  /*0710*/  VIMNMX R5, PT, PT, R4, UR9, !PT ;  /* 0x0000000904057c48 */ /* 0x000fe4000ffe0100 */
[----:B------:R-:W-:Y:S02]  /*0720*/  SEL R6, RZ, 0x1, P0 ;  /* 0x00000001ff067807 */ /* 0x000fe40000000000 */
[----:B------:R-:W-:-:S02]  /*0730*/  ISETP.NE.U32.AND P2, PT, R0, RZ, PT ;  /* 0x000000ff0000720c */ /* 0x000fc40003f45070 */
[----:B------:R-:W-:Y:S01]  /*0740*/  IADD3 R5, PT, PT, R5, -R4, -R6 ;  /* 0x8000000405057210 */ /* 0x000fe20007ffe806 */
[----:B0-----:R-:W0:Y:S02]  /*0750*/  MUFU.RCP R8, R8 ;  /* 0x0000000800087308 */ /* 0x001e240000001000 */
[----:B0-----:R-:W-:-:S06]  /*0760*/  IADD3 R2, PT, PT, R8, 0xffffffe, RZ ;  /* 0x0ffffffe08027810 */ /* 0x001fcc0007ffe0ff */
[----:B------:R0:W1:Y:S02]  /*0770*/  F2I.FTZ.U32.TRUNC.NTZ R3, R2 ;  /* 0x0000000200037305 */ /* 0x000064000021f000 */
[----:B0-----:R-:W-:Y:S01]  /*0780*/  MOV R2, RZ ;  /* 0x000000ff00027202 */ /* 0x001fe20000000f00 */
[----:B-1----:R-:W-:-:S04]  /*0790*/  IMAD R9, R9, R3, RZ ;  /* 0x0000000309097224 */ /* 0x002fc800078e02ff */
[----:B------:R-:W-:-:S06]  /*07a0*/  IMAD.HI.U32 R8, R3, R9, R2 ;  /* 0x0000000903087227 */ /* 0x000fcc00078e0002 */
[----:B------:R-:W-:-:S05]  /*07b0*/  IMAD.HI.U32 R9, R8, R5, RZ ;  /* 0x0000000508097227 */ /* 0x000fca00078e00ff */
[----:B------:R-:W-:-:S05]  /*07c0*/  IADD3 R2, PT, PT, -R9, RZ, RZ ;  /* 0x000000ff09027210 */ /* 0x000fca0007ffe1ff */
[----:B------:R-:W-:Y:S02]  /*07d0*/  IMAD R5, R0, R2, R5 ;  /* 0x0000000200057224 */ /* 0x000fe400078e0205 */
[----:B------:R-:W0:Y:S03]  /*07e0*/  LDC.64 R2, c[0x0][0x388] ;  /* 0x0000e200ff027b82 */ /* 0x000e260000000a00 */
[----:B------:R-:W-:-:S13]  /*07f0*/  ISETP.GE.U32.AND P0, PT, R5, R0, PT ;  /* 0x000000000500720c */ /* 0x000fda0003f06070 */
[----:B------:R-:W-:Y:S02]  /*0800*/  @P0 IADD3 R5, PT, PT, -R0, R5, RZ ;  /* 0x0000000500050210 */ /* 0x000fe40007ffe1ff */
[----:B------:R-:W-:Y:S02]  /*0810*/  @P0 IADD3 R9, PT, PT, R9, 0x1, RZ ;  /* 0x0000000109090810 */ /* 0x000fe40007ffe0ff */
[----:B------:R-:W-:Y:S02]  /*0820*/  ISETP.GE.U32.AND P1, PT, R5, R0, PT ;  /* 0x000000000500720c */ /* 0x000fe40003f26070 */
[----:B------:R-:W1:Y:S11]  /*0830*/  LDC.64 R4, c[0x0][0x380] ;  /* 0x0000e000ff047b82 */ /* 0x000e760000000a00 */
[----:B------:R-:W-:-:S02]  /*0840*/  @P1 IADD3 R9, PT, PT, R9, 0x1, RZ ;  /* 0x0000000109091810 */ /* 0x000fc40007ffe0ff */
[----:B------:R-:W-:-:S04]  /*0850*/  @!P2 LOP3.LUT R9, RZ, R0, RZ, 0x33, !PT ;  /* 0x00000000ff09a212 */ /* 0x000fc800078e33ff */
[----:B------:R-:W-:-:S04]  /*0860*/  IADD3 R6, PT, PT, R6, R9, RZ ;  /* 0x0000000906067210 */ /* 0x000fc80007ffe0ff */
[C---:B------:R-:W-:Y:S02]  /*0870*/  LOP3.LUT R8, R6.reuse, 0x3, RZ, 0xc0, !PT ;  /* 0x0000000306087812 */ /* 0x040fe400078ec0ff */
[----:B------:R-:W-:Y:S02]  /*0880*/  ISETP.GE.U32.AND P1, PT, R6, 0x3, PT ;  /* 0x000000030600780c */ /* 0x000fe40003f26070 */
[----:B------:R-:W-:-:S13]  /*0890*/  ISETP.NE.AND P0, PT, R8, 0x3, PT ;  /* 0x000000030800780c */ /* 0x000fda0003f05270 */
[----:B0-----:R-:W-:Y:S05]  /*08a0*/  @!P0 BRA `(.L_x_4) ;  /* 0x0000000000648947 */ /* 0x001fea0003800000 */
[----:B------:R-:W0:Y:S01]  /*08b0*/  LDC.64 R8, c[0x0][0x380] ;  /* 0x0000e000ff087b82 */ /* 0x000e220000000a00 */
[----:B------:R-:W-:-:S04]  /*08c0*/  IADD3 R6, PT, PT, R6, 0x1, RZ ;  /* 0x0000000106067810 */ /* 0x000fc80007ffe0ff */
[----:B------:R-:W-:-:S03]  /*08d0*/  LOP3.LUT R6, R6, 0x3, RZ, 0xc0, !PT ;  /* 0x0000000306067812 */ /* 0x000fc600078ec0ff */
[----:B------:R-:W2:Y:S01]  /*08e0*/  LDC.64 R10, c[0x0][0x388] ;  /* 0x0000e200ff0a7b82 */ /* 0x000ea20000000a00 */
[----:B------:R-:W-:-:S07]  /*08f0*/  IADD3 R6, PT, PT, -R6, RZ, RZ ;  /* 0x000000ff06067210 */ /* 0x000fce0007ffe1ff */
.L_x_5:
[----:B0--3--:R-:W-:-:S06]  /*0900*/  IMAD.WIDE R12, R7, 0x2, R8 ;  /* 0x00000002070c7825 */ /* 0x009fcc00078e0208 */
[----:B------:R-:W3:Y:S01]  /*0910*/  LDG.E.U16 R13, desc[UR6][R12.64] ;  /* 0x000000060c0d7981 */ /* 0x000ee2000c1e1500 */
[----:B------:R-:W-:Y:S01]  /*0920*/  IADD3 R6, PT, PT, R6, 0x1, RZ ;  /* 0x0000000106067810 */ /* 0x000fe20007ffe0ff */
[----:B---3--:R-:W-:-:S05]  /*0930*/  HADD2.F32 R14, -RZ, -R13.H0_H0 ;  /* 0xa000000dff0e7230 */ /* 0x008fca0000004100 */
[----:B------:R-:W-:-:S05]  /*0940*/  FMUL R14, R14, 1.4426950216293334961 ;  /* 0x3fb8aa3b0e0e7820 */ /* 0x000fca0000400000 */
[----:B------:R-:W-:-:S13]  /*0950*/  FSETP.GEU.AND P0, PT, R14, -126, PT ;  /* 0xc2fc00000e00780b */ /* 0x000fda0003f0e000 */
[----:B------:R-:W-:-:S04]  /*0960*/  @!P0 FMUL R14, R14, 0.5 ;  /* 0x3f0000000e0e8820 */ /* 0x000fc80000400000 */
[----:B------:R-:W0:Y:S02]  /*0970*/  MUFU.EX2 R15, R14 ;  /* 0x0000000e000f7308 */ /* 0x000e240000000800 */
[----:B0-----:R-:W-:Y:S01]  /*0980*/  @!P0 FMUL R15, R15, R15 ;  /* 0x0000000f0f0f8220 */ /* 0x001fe20000400000 */
[----:B------:R-:W-:-:S04]  /*0990*/  ISETP.NE.AND P0, PT, R6, RZ, PT ;  /* 0x000000ff0600720c */ /* 0x000fc80003f05270 */
[----:B------:R-:W-:-:S05]  /*09a0*/  F2FP.F16.F32.PACK_AB R15, RZ, R15 ;  /* 0x0000000fff0f723e */ /* 0x000fca00000000ff */
[----:B------:R-:W-:-:S05]  /*09b0*/  HADD2 R15, R15.H0_H0, 1, 1 ;  /* 0x3c003c000f0f7430 */ /* 0x000fca0000000800 */
[----:B------:R-:W-:-:S06]  /*09c0*/  HADD2.F32 R15, -RZ, R15.H0_H0 ;  /* 0x2000000fff0f7230 */ /* 0x000fcc0000004100 */
[----:B------:R-:W0:Y:S02]  /*09d0*/  MUFU.RCP R15, R15 ;  /* 0x0000000f000f7308 */ /* 0x000e240000001000 */
[----:B0-----:R-:W-:-:S05]  /*09e0*/  F2FP.F16.F32.PACK_AB R12, RZ, R15 ;  /* 0x0000000fff0c723e */ /* 0x001fca00000000ff */
[----:B------:R-:W-:Y:S02]  /*09f0*/  HMUL2 R16, R13.H0_H0, R12.H0_H0 ;  /* 0x2000000c0d107232 */ /* 0x000fe40000000800 */
[----:B--2---:R-:W-:Y:S01]  /*0a00*/  IMAD.WIDE R12, R7, 0x2, R10 ;  /* 0x00000002070c7825 */ /* 0x004fe200078e020a */
[----:B------:R-:W-:-:S04]  /*0a10*/  IADD3 R7, PT, PT, R0, R7, RZ ;  /* 0x0000000700077210 */ /* 0x000fc80007ffe0ff */
[----:B------:R3:W-:Y:S01]  /*0a20*/  STG.E.U16 desc[UR6][R12.64], R16 ;  /* 0x000000100c007986 */ /* 0x0007e2000c101506 */
[----:B------:R-:W-:Y:S05]  /*0a30*/  @P0 BRA `(.L_x_5) ;  /* 0xfffffffc00b00947 */ /* 0x000fea000383ffff */
.L_x_4:
[----:B------:R-:W-:Y:S05]  /*0a40*/  BSYNC.RECONVERGENT B0 ;  /* 0x0000000000007941 */ /* 0x000fea0003800200 */
.L_x_3:
[----:B------:R-:W-:Y:S05]  /*0a50*/  @!P1 EXIT ;  /* 0x000000000000994d */ /* 0x000fea0003800000 */
.L_x_6:
[----:B01----:R-:W-:-:S05]  /*0a60*/  IMAD.WIDE R8, R7, 0x2, R4 ;  /* 0x0000000207087825 */ /* 0x003fca00078e0204 */
[----:B------:R0:W2:Y:S02]  /*0a70*/  LDG.E.U16 R11, desc[UR6][R8.64] ;  /* 0x00000006080b7981 */ /* 0x0000a4000c1e1500 */
[----:B0-----:R-:W-:-:S04]  /*0a80*/  IMAD.WIDE R8, R0, 0x2, R8 ;  /* 0x0000000200087825 */ /* 0x001fc800078e0208 */
[----:B--2---:R-:W-:-:S05]  /*0a90*/  HADD2.F32 R6, -RZ, -R11.H0_H0 ;  /* 0xa000000bff067230 */ /* 0x004fca0000004100 */
[----:B------:R-:W-:-:S05]  /*0aa0*/  FMUL R6, R6, 1.4426950216293334961 ;  /* 0x3fb8aa3b06067820 */ /* 0x000fca0000400000 */
[----:B------:R-:W-:-:S13]  /*0ab0*/  FSETP.GEU.AND P0, PT, R6, -126, PT ;  /* 0xc2fc00000600780b */ /* 0x000fda0003f0e000 */
[----:B------:R-:W-:-:S04]  /*0ac0*/  @!P0 FMUL R6, R6, 0.5 ;  /* 0x3f00000006068820 */ /* 0x000fc80000400000 */
[----:B------:R-:W0:Y:S02]  /*0ad0*/  MUFU.EX2 R10, R6 ;  /* 0x00000006000a7308 */ /* 0x000e240000000800 */
[----:B0-----:R-:W-:-:S05]  /*0ae0*/  @!P0 FMUL R10, R10, R10 ;  /* 0x0000000a0a0a8220 */ /* 0x001fca0000400000 */
[----:B------:R-:W-:-:S05]  /*0af0*/  F2FP.F16.F32.PACK_AB R10, RZ, R10 ;  /* 0x0000000aff0a723e */ /* 0x000fca00000000ff */
[----:B------:R-:W-:-:S05]  /*0b00*/  HADD2 R10, R10.H0_H0, 1, 1 ;  /* 0x3c003c000a0a7430 */ /* 0x000fca0000000800 */
[----:B---3--:R-:W-:-:S06]  /*0b10*/  HADD2.F32 R12, -RZ, R10.H0_H0 ;  /* 0x2000000aff0c7230 */ /* 0x008fcc0000004100 */
[----:B------:R-:W0:Y:S02]  /*0b20*/  MUFU.RCP R12, R12 ;  /* 0x0000000c000c7308 */ /* 0x000e240000001000 */
[----:B0-----:R-:W-:-:S05]  /*0b30*/  F2FP.F16.F32.PACK_AB R10, RZ, R12 ;  /* 0x0000000cff0a723e */ /* 0x001fca00000000ff */
[----:B------:R-:W-:Y:S02]  /*0b40*/  HMUL2 R13, R11.H0_H0, R10.H0_H0 ;  /* 0x2000000a0b0d7232 */ /* 0x000fe40000000800 */
[----:B------:R-:W-:-:S03]  /*0b50*/  IMAD.WIDE R10, R7, 0x2, R2 ;  /* 0x00000002070a7825 */ /* 0x000fc600078e0202 */
[----:B------:R-:W-:-:S05]  /*0b60*/  PRMT R14, R13, 0x7610, R14 ;  /* 0x000076100d0e7816 */ /* 0x000fca000000000e */
[----:B------:R0:W-:Y:S04]  /*0b70*/  STG.E.U16 desc[UR6][R10.64], R14 ;  /* 0x0000000e0a007986 */ /* 0x0001e8000c101506 */
[----:B------:R1:W2:Y:S01]  /*0b80*/  LDG.E.U16 R13, desc[UR6][R8.64] ;  /* 0x00000006080d7981 */ /* 0x0002a2000c1e1500 */
[----:B0-----:R-:W-:-:S04]  /*0b90*/  IMAD.WIDE R10, R0, 0x2, R10 ;  /* 0x00000002000a7825 */ /* 0x001fc800078e020a */
[----:B-1----:R-:W-:-:S04]  /*0ba0*/  IMAD.WIDE R8, R0, 0x2, R8 ;  /* 0x0000000200087825 */ /* 0x002fc800078e0208 */
        /* <DEDUP_REMOVED lines=8> */
[----:B------:R-:W-:-:S06]  /*0c30*/  HADD2.F32 R12, -RZ, R12.H0_H0 ;  /* 0x2000000cff0c7230 */ /* 0x000fcc0000004100 */
[----:B------:R-:W0:Y:S02]  /*0c40*/  MUFU.RCP R12, R12 ;  /* 0x0000000c000c7308 */ /* 0x000e240000001000 */
[----:B0-----:R-:W-:-:S05]  /*0c50*/  F2FP.F16.F32.PACK_AB R14, RZ, R12 ;  /* 0x0000000cff0e723e */ /* 0x001fca00000000ff */
[----:B------:R-:W-:-:S05]  /*0c60*/  HMUL2 R14, R13.H0_H0, R14.H0_H0 ;  /* 0x2000000e0d0e7232 */ /* 0x000fca0000000800 */
        /* <DEDUP_REMOVED lines=17> */
[----:B------:R-:W2:Y:S01]  /*0d80*/  LDG.E.U16 R9, desc[UR6][R8.64] ;  /* 0x0000000608097981 */ /* 0x000ea2000c1e1500 */
[C---:B------:R-:W-:Y:S01]  /*0d90*/  LEA R7, R0.reuse, R7, 0x2 ;  /* 0x0000000700077211 */ /* 0x040fe200078e10ff */
[----:B0-----:R-:W-:-:S04]  /*0da0*/  IMAD.WIDE R10, R0, 0x2, R10 ;  /* 0x00000002000a7825 */ /* 0x001fc800078e020a */
[----:B--2---:R-:W-:-:S05]  /*0db0*/  HADD2.F32 R6, -RZ, -R9.H0_H0 ;  /* 0xa0000009ff067230 */ /* 0x004fca0000004100 */
[----:B------:R-:W-:-:S05]  /*0dc0*/  FMUL R6, R6, 1.4426950216293334961 ;  /* 0x3fb8aa3b06067820 */ /* 0x000fca0000400000 */
[----:B------:R-:W-:-:S13]  /*0dd0*/  FSETP.GEU.AND P0, PT, R6, -126, PT ;  /* 0xc2fc00000600780b */ /* 0x000fda0003f0e000 */
[----:B------:R-:W-:-:S04]  /*0de0*/  @!P0 FMUL R6, R6, 0.5 ;  /* 0x3f00000006068820 */ /* 0x000fc80000400000 */
[----:B------:R-:W0:Y:S02]  /*0df0*/  MUFU.EX2 R12, R6 ;  /* 0x00000006000c7308 */ /* 0x000e240000000800 */
[----:B0-----:R-:W-:Y:S01]  /*0e00*/  @!P0 FMUL R12, R12, R12 ;  /* 0x0000000c0c0c8220 */ /* 0x001fe20000400000 */
[----:B------:R-:W-:-:S04]  /*0e10*/  ISETP.GE.AND P0, PT, R7, UR9, PT ;  /* 0x0000000907007c0c */ /* 0x000fc8000bf06270 */
[----:B------:R-:W-:-:S05]  /*0e20*/  F2FP.F16.F32.PACK_AB R12, RZ, R12 ;  /* 0x0000000cff0c723e */ /* 0x000fca00000000ff */
[----:B------:R-:W-:-:S05]  /*0e30*/  HADD2 R12, R12.H0_H0, 1, 1 ;  /* 0x3c003c000c0c7430 */ /* 0x000fca0000000800 */
[----:B------:R-:W-:-:S06]  /*0e40*/  HADD2.F32 R12, -RZ, R12.H0_H0 ;  /* 0x2000000cff0c7230 */ /* 0x000fcc0000004100 */
[----:B------:R-:W0:Y:S02]  /*0e50*/  MUFU.RCP R12, R12 ;  /* 0x0000000c000c7308 */ /* 0x000e240000001000 */
[----:B0-----:R-:W-:-:S05]  /*0e60*/  F2FP.F16.F32.PACK_AB R8, RZ, R12 ;  /* 0x0000000cff08723e */ /* 0x001fca00000000ff */
[----:B------:R-:W-:-:S05]  /*0e70*/  HMUL2 R8, R9.H0_H0, R8.H0_H0 ;  /* 0x2000000809087232 */ /* 0x000fca0000000800 */
[----:B------:R0:W-:Y:S01]  /*0e80*/  STG.E.U16 desc[UR6][R10.64], R8 ;  /* 0x000000080a007986 */ /* 0x0001e2000c101506 */
[----:B------:R-:W-:Y:S05]  /*0e90*/  @!P0 BRA `(.L_x_6) ;  /* 0xfffffff800f08947 */ /* 0x000fea000383ffff */
[----:B------:R-:W-:Y:S05]  /*0ea0*/  EXIT ;  /* 0x000000000000794d */ /* 0x000fea0003800000 */
.L_x_7:
[----:B------:R-:W-:-:S00]  /*0eb0*/  BRA `(.L_x_7) ;  /* 0xfffffffc00fc7947 */ /* 0x000fc0000383ffff */
[----:B------:R-:W-:-:S00]  /*0ec0*/  NOP ;  /* 0x0000000000007918 */ /* 0x000fc00000000000 */
        /* <DEDUP_REMOVED lines=11> */
.L_x_8:


//--------------------- .nv.shared.reserved.0     --------------------------
	.section	.nv.shared.reserved.0,"aw",@nobits
	.weak		__nv_reservedSMEM_offset_0_alias
	.size		__nv_reservedSMEM_offset_0_alias, 0, 64
	.other		__nv_reservedSMEM_offset_0_alias,@"STO_CUDA_RESERVED_SHARED STV_DEFAULT"
__nv_reservedSMEM_offset_0_alias:
	.zero		0
	.zero		64


//--------------------- .nv.constant0._Z26silu_kernel_fp16_optimizedPK6__halfPS_i --------------------------
	.section	.nv.constant0._Z26silu_kernel_fp16_optimizedPK6__halfPS_i,"a",@progbits
	.sectionflags	@""
	.align	4
.nv.constant0._Z26silu_kernel_fp16_optimizedPK6__halfPS_i:
	.zero		916


//--------------------- SYMBOLS --------------------------

	.type		.nv.reservedSmem.offset0,@object
	.size		.nv.reservedSmem.offset0,0x4
